//
// Generated by NVIDIA NVVM Compiler
//
// Compiler Build ID: CL-36424714
// Cuda compilation tools, release 13.0, V13.0.88
// Based on NVVM 20.0.0
//

.version 9.0
.target sm_100
.address_size 64

	// .globl	_Z11test_kernelP9CopyClass
.extern .func  (.param .b32 func_retval0) vprintf
(
	.param .b64 vprintf_param_0,
	.param .b64 vprintf_param_1
)
;
.global .align 1 .b8 $str[20] = {111, 98, 106, 101, 99, 116, 58, 32, 37, 100, 44, 32, 105, 100, 58, 32, 37, 100, 10};

.visible .entry _Z11test_kernelP9CopyClass(
	.param .u64 .ptr .align 1 _Z11test_kernelP9CopyClass_param_0
)
{
	.local .align 8 .b8 	__local_depot0[8];
	.reg .b64 	%SP;
	.reg .b64 	%SPL;
	.reg .b32 	%r<21>;
	.reg .b64 	%rd<17>;

	mov.u64 	%SPL, __local_depot0;
	cvta.local.u64 	%SP, %SPL;
	ld.param.u64 	%rd1, [_Z11test_kernelP9CopyClass_param_0];
	add.u64 	%rd2, %SP, 0;
	add.u64 	%rd3, %SPL, 0;
	cvta.to.global.u64 	%rd4, %rd1;
	ld.global.u64 	%rd5, [%rd4];
	ld.u64 	%rd6, [%rd5];
	ld.u32 	%r1, [%rd6];
	mov.b32 	%r2, 0;
	st.local.v2.u32 	[%rd3], {%r2, %r1};
	mov.u64 	%rd7, $str;
	cvta.global.u64 	%rd8, %rd7;
	{ // callseq 0, 0
	.param .b64 param0;
	st.param.b64 	[param0], %rd8;
	.param .b64 param1;
	st.param.b64 	[param1], %rd2;
	.param .b32 retval0;
	call.uni (retval0), 
	vprintf, 
	(
	param0, 
	param1
	);
	ld.param.b32 	%r3, [retval0];
	} // callseq 0
	ld.global.u64 	%rd9, [%rd4];
	ld.u64 	%rd10, [%rd9+8];
	ld.u32 	%r5, [%rd10];
	mov.b32 	%r6, 1;
	st.local.v2.u32 	[%rd3], {%r6, %r5};
	{ // callseq 1, 0
	.param .b64 param0;
	st.param.b64 	[param0], %rd8;
	.param .b64 param1;
	st.param.b64 	[param1], %rd2;
	.param .b32 retval0;
	call.uni (retval0), 
	vprintf, 
	(
	param0, 
	param1
	);
	ld.param.b32 	%r7, [retval0];
	} // callseq 1
	ld.global.u64 	%rd11, [%rd4];
	ld.u64 	%rd12, [%rd11+16];
	ld.u32 	%r9, [%rd12];
	mov.b32 	%r10, 2;
	st.local.v2.u32 	[%rd3], {%r10, %r9};
	{ // callseq 2, 0
	.param .b64 param0;
	st.param.b64 	[param0], %rd8;
	.param .b64 param1;
	st.param.b64 	[param1], %rd2;
	.param .b32 retval0;
	call.uni (retval0), 
	vprintf, 
	(
	param0, 
	param1
	);
	ld.param.b32 	%r11, [retval0];
	} // callseq 2
	ld.global.u64 	%rd13, [%rd4];
	ld.u64 	%rd14, [%rd13+24];
	ld.u32 	%r13, [%rd14];
	mov.b32 	%r14, 3;
	st.local.v2.u32 	[%rd3], {%r14, %r13};
	{ // callseq 3, 0
	.param .b64 param0;
	st.param.b64 	[param0], %rd8;
	.param .b64 param1;
	st.param.b64 	[param1], %rd2;
	.param .b32 retval0;
	call.uni (retval0), 
	vprintf, 
	(
	param0, 
	param1
	);
	ld.param.b32 	%r15, [retval0];
	} // callseq 3
	ld.global.u64 	%rd15, [%rd4];
	ld.u64 	%rd16, [%rd15+32];
	ld.u32 	%r17, [%rd16];
	mov.b32 	%r18, 4;
	st.local.v2.u32 	[%rd3], {%r18, %r17};
	{ // callseq 4, 0
	.param .b64 param0;
	st.param.b64 	[param0], %rd8;
	.param .b64 param1;
	st.param.b64 	[param1], %rd2;
	.param .b32 retval0;
	call.uni (retval0), 
	vprintf, 
	(
	param0, 
	param1
	);
	ld.param.b32 	%r19, [retval0];
	} // callseq 4
	ret;

}


// ===== COMPILED SASS (sm_100) =====

	.target	sm_100

	.elftype	@"ET_EXEC"


//--------------------- .note.nv.tkinfo           --------------------------
	.section	.note.nv.tkinfo,"",@"SHT_NOTE"
	.sectionflags	@"SHF_NOTE_NV_TKINFO"
	.tkinfo
        /*0018*/ 	.word	0x00000002
        /*0030*/ 	.string	""
        /*0030*/ 	.string	"ptxas"
        /*0030*/ 	.string	"Cuda compilation tools, release 13.0, V13.0.88"
        /*0030*/ 	.string	"Build cuda_13.0.r13.0/compiler.36424714_0"
        /*0030*/ 	.string	"-arch sm_100 -m 64 "



//--------------------- .note.nv.cuinfo           --------------------------
	.section	.note.nv.cuinfo,"",@"SHT_NOTE"
	.sectionflags	@"SHF_NOTE_NV_CUINFO"
        /*0018*/ 	.short	0x0002
        /*001a*/ 	.short	0x0064
        /*001c*/ 	.short	0x0082
	.zero		2


//--------------------- .nv.info                  --------------------------
	.section	.nv.info,"",@"SHT_CUDA_INFO"
	.align	4


	//----- nvinfo : EIATTR_REGCOUNT
	.align		4
        /*0000*/ 	.byte	0x04, 0x2f
        /*0002*/ 	.short	(.L_2 - .L_1)
	.align		4
.L_1:
        /*0004*/ 	.word	index@(_Z11test_kernelP9CopyClass)
        /*0008*/ 	.word	0x00000018


	//----- nvinfo : EIATTR_FRAME_SIZE
	.align		4
.L_2:
        /*000c*/ 	.byte	0x04, 0x11
        /*000e*/ 	.short	(.L_4 - .L_3)
	.align		4
.L_3:
        /*0010*/ 	.word	index@(_Z11test_kernelP9CopyClass)
        /*0014*/ 	.word	0x00000008


	//----- nvinfo : EIATTR_MIN_STACK_SIZE
	.align		4
.L_4:
        /*0018*/ 	.byte	0x04, 0x12
        /*001a*/ 	.short	(.L_6 - .L_5)
	.align		4
.L_5:
        /*001c*/ 	.word	index@(_Z11test_kernelP9CopyClass)
        /*0020*/ 	.word	0x00000008
.L_6:


//--------------------- .nv.compat                --------------------------
	.section	.nv.compat,"",@"SHT_CUDA_COMPAT_INFO"
	.align	4
        /*0000*/ 	.byte	0x02, 0x09, 0x00, 0x00, 0x02, 0x02, 0x01, 0x00, 0x02, 0x05, 0x05, 0x00, 0x03, 0x07, 0x01, 0x01
        /*0010*/ 	.byte	0x02, 0x03, 0x00, 0x00, 0x02, 0x06, 0x01, 0x00, 0x04, 0x0b, 0x08, 0x00, 0x09, 0x00, 0x00, 0x00
        /*0020*/ 	.byte	0x00, 0x00, 0x00, 0x00


//--------------------- .nv.info._Z11test_kernelP9CopyClass --------------------------
	.section	.nv.info._Z11test_kernelP9CopyClass,"",@"SHT_CUDA_INFO"
	.sectionflags	@""
	.align	4


	//----- nvinfo : EIATTR_CUDA_API_VERSION
	.align		4
        /*0000*/ 	.byte	0x04, 0x37
        /*0002*/ 	.short	(.L_8 - .L_7)
.L_7:
        /*0004*/ 	.word	0x00000082


	//----- nvinfo : EIATTR_KPARAM_INFO
	.align		4
.L_8:
        /*0008*/ 	.byte	0x04, 0x17
        /*000a*/ 	.short	(.L_10 - .L_9)
.L_9:
        /*000c*/ 	.word	0x00000000
        /*0010*/ 	.short	0x0000
        /*0012*/ 	.short	0x0000
        /*0014*/ 	.byte	0x00, 0xf5, 0x21, 0x00


	//----- nvinfo : EIATTR_SPARSE_MMA_MASK
	.align		4
.L_10:
        /*0018*/ 	.byte	0x03, 0x50
        /*001a*/ 	.short	0x0000


	//----- nvinfo : EIATTR_MAXREG_COUNT
	.align		4
        /*001c*/ 	.byte	0x03, 0x1b
        /*001e*/ 	.short	0x00ff


	//----- nvinfo : EIATTR_EXTERNS
	.align		4
        /*0020*/ 	.byte	0x04, 0x0f
        /*0022*/ 	.short	(.L_12 - .L_11)


	//   ....[0]....
	.align		4
.L_11:
        /*0024*/ 	.word	index@(vprintf)


	//----- nvinfo : EIATTR_MERCURY_ISA_VERSION
	.align		4
.L_12:
        /*0028*/ 	.byte	0x03, 0x5f
        /*002a*/ 	.short	0x0101


	//----- nvinfo : EIATTR_VRC_CTA_INIT_COUNT
	.align		4
        /*002c*/ 	.byte	0x02, 0x4a
	.zero		1
	.zero		1


	//----- nvinfo : EIATTR_SYSCALL_OFFSETS
	.align		4
        /*0030*/ 	.byte	0x04, 0x46
        /*0032*/ 	.short	(.L_14 - .L_13)


	//   ....[0]....
.L_13:
        /*0034*/ 	.word	0x00000150


	//   ....[1]....
        /*0038*/ 	.word	0x00000230


	//   ....[2]....
        /*003c*/ 	.word	0x00000310


	//   ....[3]....
        /*0040*/ 	.word	0x000003f0


	//   ....[4]....
        /*0044*/ 	.word	0x000004d0


	//----- nvinfo : EIATTR_EXIT_INSTR_OFFSETS
	.align		4
.L_14:
        /*0048*/ 	.byte	0x04, 0x1c
        /*004a*/ 	.short	(.L_16 - .L_15)


	//   ....[0]....
.L_15:
        /*004c*/ 	.word	0x000004e0


	//----- nvinfo : EIATTR_CBANK_PARAM_SIZE
	.align		4
.L_16:
        /*0050*/ 	.byte	0x03, 0x19
        /*0052*/ 	.short	0x0008


	//----- nvinfo : EIATTR_PARAM_CBANK
	.align		4
        /*0054*/ 	.byte	0x04, 0x0a
        /*0056*/ 	.short	(.L_18 - .L_17)
	.align		4
.L_17:
        /*0058*/ 	.word	index@(.nv.constant0._Z11test_kernelP9CopyClass)
        /*005c*/ 	.short	0x0380
        /*005e*/ 	.short	0x0008


	//----- nvinfo : EIATTR_SW_WAR
	.align		4
.L_18:
        /*0060*/ 	.byte	0x04, 0x36
        /*0062*/ 	.short	(.L_20 - .L_19)
.L_19:
        /*0064*/ 	.word	0x00000008
.L_20:


//--------------------- .nv.callgraph             --------------------------
	.section	.nv.callgraph,"",@"SHT_CUDA_CALLGRAPH"
	.align	4
	.sectionentsize	8
	.align		4
        /*0000*/ 	.word	0x00000000
	.align		4
        /*0004*/ 	.word	0xffffffff
	.align		4
        /*0008*/ 	.word	index@(_Z11test_kernelP9CopyClass)
	.align		4
        /*000c*/ 	.word	index@(vprintf)
	.align		4
        /*0010*/ 	.word	0x00000000
	.align		4
        /*0014*/ 	.word	0xfffffffe
	.align		4
        /*0018*/ 	.word	0x00000000
	.align		4
        /*001c*/ 	.word	0xfffffffd
	.align		4
        /*0020*/ 	.word	0x00000000
	.align		4
        /*0024*/ 	.word	0xfffffffc


//--------------------- .nv.constant4             --------------------------
	.section	.nv.constant4,"a",@progbits
	.align	8
	.align		8
.nv.constant4:
        /*0000*/ 	.dword	vprintf
	.align		8
        /*0008*/ 	.dword	$str


//--------------------- .text._Z11test_kernelP9CopyClass --------------------------
	.section	.text._Z11test_kernelP9CopyClass,"ax",@progbits
	.align	128
        .global         _Z11test_kernelP9CopyClass
        .type           _Z11test_kernelP9CopyClass,@function
        .size           _Z11test_kernelP9CopyClass,(.L_x_6 - _Z11test_kernelP9CopyClass)
        .other          _Z11test_kernelP9CopyClass,@"STO_CUDA_ENTRY STV_DEFAULT"
_Z11test_kernelP9CopyClass:
.text._Z11test_kernelP9CopyClass:
[----:B------:R-:W0:Y:S08]  /*0000*/  LDC R1, c[0x0][0x37c] ;  /* 0x0000df00ff017b82 */ /* 0x000e300000000800 */
[----:B------:R-:W1:Y:S01]  /*0010*/  LDC.64 R4, c[0x0][0x380] ;  /* 0x0000e000ff047b82 */ /* 0x000e620000000a00 */
[----:B------:R-:W1:Y:S01]  /*0020*/  LDCU.64 UR36, c[0x0][0x358] ;  /* 0x00006b00ff2477ac */ /* 0x000e620008000a00 */
[----:B0-----:R-:W-:Y:S01]  /*0030*/  VIADD R1, R1, 0xfffffff8 ;  /* 0xfffffff801017836 */ /* 0x001fe20000000000 */
[----:B------:R-:W0:Y:S01]  /*0040*/  LDCU UR4, c[0x0][0x2f8] ;  /* 0x00005f00ff0477ac */ /* 0x000e220008000800 */
[----:B------:R-:W-:Y:S01]  /*0050*/  IMAD.MOV.U32 R10, RZ, RZ, RZ ;  /* 0x000000ffff0a7224 */ /* 0x000fe200078e00ff */
[----:B------:R-:W-:Y:S01]  /*0060*/  MOV R2, 0x0 ;  /* 0x0000000000027802 */ /* 0x000fe20000000f00 */
[----:B------:R-:W2:Y:S01]  /*0070*/  LDCU UR5, c[0x0][0x2fc] ;  /* 0x00005f80ff0577ac */ /* 0x000ea20008000800 */
[----:B------:R-:W3:Y:S01]  /*0080*/  LDCU.64 UR6, c[0x4][0x8] ;  /* 0x01000100ff0677ac */ /* 0x000ee20008000a00 */
[----:B-1----:R-:W4:Y:S04]  /*0090*/  LDG.E.64 R4, desc[UR36][R4.64] ;  /* 0x0000002404047981 */ /* 0x002f28000c1e1b00 */
[----:B----4-:R-:W4:Y:S04]  /*00a0*/  LD.E.64 R6, desc[UR36][R4.64] ;  /* 0x0000002404067980 */ /* 0x010f28000c101b00 */
[----:B----4-:R1:W4:Y:S01]  /*00b0*/  LD.E R11, desc[UR36][R6.64] ;  /* 0x00000024060b7980 */ /* 0x010322000c101900 */
[----:B------:R1:W4:Y:S01]  /*00c0*/  LDC.64 R8, c[0x4][R2] ;  /* 0x0100000002087b82 */ /* 0x0003220000000a00 */
[----:B0-----:R-:W-:Y:S01]  /*00d0*/  IADD3 R16, P0, PT, R1, UR4, RZ ;  /* 0x0000000401107c10 */ /* 0x001fe2000ff1e0ff */
[----:B---3--:R-:W-:-:S02]  /*00e0*/  IMAD.U32 R4, RZ, RZ, UR6 ;  /* 0x00000006ff047e24 */ /* 0x008fc4000f8e00ff */
[----:B------:R-:W-:Y:S01]  /*00f0*/  IMAD.U32 R5, RZ, RZ, UR7 ;  /* 0x00000007ff057e24 */ /* 0x000fe2000f8e00ff */
[----:B--2---:R-:W-:Y:S02]  /*0100*/  IADD3.X R17, PT, PT, RZ, UR5, RZ, P0, !PT ;  /* 0x00000005ff117c10 */ /* 0x004fe400087fe4ff */
[----:B-1----:R-:W-:-:S03]  /*0110*/  MOV R6, R16 ;  /* 0x0000001000067202 */ /* 0x002fc60000000f00 */
[----:B------:R-:W-:Y:S01]  /*0120*/  IMAD.MOV.U32 R7, RZ, RZ, R17 ;  /* 0x000000ffff077224 */ /* 0x000fe200078e0011 */
[----:B----4-:R0:W-:Y:S06]  /*0130*/  STL.64 [R1], R10 ;  /* 0x0000000a01007387 */ /* 0x0101ec0000100a00 */
[----:B------:R-:W-:-:S07]  /*0140*/  LEPC R20, `(.L_x_0) ;  /* 0x000000001014794e */ /* 0x000fce0000000000 */
[----:B0-----:R-:W-:Y:S05]  /*0150*/  CALL.ABS.NOINC R8 ;  /* 0x0000000008007343 */ /* 0x001fea0003c00000 */
.L_x_0:
[----:B------:R-:W0:Y:S01]  /*0160*/  LDC.64 R12, c[0x0][0x380] ;  /* 0x0000e000ff0c7b82 */ /* 0x000e220000000a00 */
[----:B------:R-:W-:Y:S01]  /*0170*/  IMAD.MOV.U32 R10, RZ, RZ, 0x1 ;  /* 0x00000001ff0a7424 */ /* 0x000fe200078e00ff */
[----:B------:R-:W1:Y:S01]  /*0180*/  LDCU.64 UR4, c[0x4][0x8] ;  /* 0x01000100ff0477ac */ /* 0x000e620008000a00 */
[----:B0-----:R-:W2:Y:S04]  /*0190*/  LDG.E.64 R8, desc[UR36][R12.64] ;  /* 0x000000240c087981 */ /* 0x001ea8000c1e1b00 */
[----:B--2---:R-:W2:Y:S04]  /*01a0*/  LD.E.64 R8, desc[UR36][R8.64+0x8] ;  /* 0x0000082408087980 */ /* 0x004ea8000c101b00 */
[----:B--2---:R-:W2:Y:S01]  /*01b0*/  LD.E R11, desc[UR36][R8.64] ;  /* 0x00000024080b7980 */ /* 0x004ea2000c101900 */
[----:B------:R0:W3:Y:S01]  /*01c0*/  LDC.64 R14, c[0x4][R2] ;  /* 0x01000000020e7b82 */ /* 0x0000e20000000a00 */
[----:B-1----:R-:W-:Y:S01]  /*01d0*/  MOV R4, UR4 ;  /* 0x0000000400047c02 */ /* 0x002fe20008000f00 */
[----:B------:R-:W-:Y:S01]  /*01e0*/  IMAD.U32 R5, RZ, RZ, UR5 ;  /* 0x00000005ff057e24 */ /* 0x000fe2000f8e00ff */
[----:B------:R-:W-:Y:S01]  /*01f0*/  MOV R7, R17 ;  /* 0x0000001100077202 */ /* 0x000fe20000000f00 */
[----:B------:R-:W-:Y:S01]  /*0200*/  IMAD.MOV.U32 R6, RZ, RZ, R16 ;  /* 0x000000ffff067224 */ /* 0x000fe200078e0010 */
[----:B--23--:R0:W-:Y:S06]  /*0210*/  STL.64 [R1], R10 ;  /* 0x0000000a01007387 */ /* 0x00c1ec0000100a00 */
[----:B------:R-:W-:-:S07]  /*0220*/  LEPC R20, `(.L_x_1) ;  /* 0x000000001014794e */ /* 0x000fce0000000000 */
[----:B0-----:R-:W-:Y:S05]  /*0230*/  CALL.ABS.NOINC R14 ;  /* 0x000000000e007343 */ /* 0x001fea0003c00000 */
.L_x_1:
[----:B------:R-:W0:Y:S01]  /*0240*/  LDC.64 R12, c[0x0][0x380] ;  /* 0x0000e000ff0c7b82 */ /* 0x000e220000000a00 */
[----:B------:R-:W-:Y:S01]  /*0250*/  IMAD.MOV.U32 R10, RZ, RZ, 0x2 ;  /* 0x00000002ff0a7424 */ /* 0x000fe200078e00ff */
[----:B------:R-:W1:Y:S01]  /*0260*/  LDCU.64 UR4, c[0x4][0x8] ;  /* 0x01000100ff0477ac */ /* 0x000e620008000a00 */
[----:B0-----:R-:W2:Y:S04]  /*0270*/  LDG.E.64 R8, desc[UR36][R12.64] ;  /* 0x000000240c087981 */ /* 0x001ea8000c1e1b00 */
[----:B--2---:R-:W2:Y:S04]  /*0280*/  LD.E.64 R8, desc[UR36][R8.64+0x10] ;  /* 0x0000102408087980 */ /* 0x004ea8000c101b00 */
[----:B--2---:R-:W2:Y:S01]  /*0290*/  LD.E R11, desc[UR36][R8.64] ;  /* 0x00000024080b7980 */ /* 0x004ea2000c101900 */
[----:B------:R0:W3:Y:S01]  /*02a0*/  LDC.64 R14, c[0x4][R2] ;  /* 0x01000000020e7b82 */ /* 0x0000e20000000a00 */
[----:B-1----:R-:W-:Y:S01]  /*02b0*/  IMAD.U32 R4, RZ, RZ, UR4 ;  /* 0x00000004ff047e24 */ /* 0x002fe2000f8e00ff */
[----:B------:R-:W-:Y:S01]  /*02c0*/  MOV R5, UR5 ;  /* 0x0000000500057c02 */ /* 0x000fe20008000f00 */
[----:B------:R-:W-:Y:S01]  /*02d0*/  IMAD.MOV.U32 R6, RZ, RZ, R16 ;  /* 0x000000ffff067224 */ /* 0x000fe200078e0010 */
[----:B------:R-:W-:Y:S01]  /*02e0*/  MOV R7, R17 ;  /* 0x0000001100077202 */ /* 0x000fe20000000f00 */
[----:B--23--:R0:W-:Y:S06]  /*02f0*/  STL.64 [R1], R10 ;  /* 0x0000000a01007387 */ /* 0x00c1ec0000100a00 */
[----:B------:R-:W-:-:S07]  /*0300*/  LEPC R20, `(.L_x_2) ;  /* 0x000000001014794e */ /* 0x000fce0000000000 */
[----:B0-----:R-:W-:Y:S05]  /*0310*/  CALL.ABS.NOINC R14 ;  /* 0x000000000e007343 */ /* 0x001fea0003c00000 */
.L_x_2:
        /* <DEDUP_REMOVED lines=14> */
.L_x_3:
[----:B------:R-:W0:Y:S01]  /*0400*/  LDC.64 R12, c[0x0][0x380] ;  /* 0x0000e000ff0c7b82 */ /* 0x000e220000000a00 */
[----:B------:R-:W-:Y:S01]  /*0410*/  HFMA2 R10, -RZ, RZ, 0, 2.384185791015625e-07 ;  /* 0x00000004ff0a7431 */ /* 0x000fe200000001ff */
[----:B------:R-:W1:Y:S01]  /*0420*/  LDCU.64 UR4, c[0x4][0x8] ;  /* 0x01000100ff0477ac */ /* 0x000e620008000a00 */
[----:B0-----:R-:W2:Y:S04]  /*0430*/  LDG.E.64 R8, desc[UR36][R12.64] ;  /* 0x000000240c087981 */ /* 0x001ea8000c1e1b00 */
[----:B--2---:R-:W2:Y:S04]  /*0440*/  LD.E.64 R8, desc[UR36][R8.64+0x20] ;  /* 0x0000202408087980 */ /* 0x004ea8000c101b00 */
[----:B--2---:R-:W2:Y:S01]  /*0450*/  LD.E R11, desc[UR36][R8.64] ;  /* 0x00000024080b7980 */ /* 0x004ea2000c101900 */
[----:B------:R-:W0:Y:S01]  /*0460*/  LDC.64 R2, c[0x4][R2] ;  /* 0x0100000002027b82 */ /* 0x000e220000000a00 */
[----:B-1----:R-:W-:Y:S01]  /*0470*/  IMAD.U32 R4, RZ, RZ, UR4 ;  /* 0x00000004ff047e24 */ /* 0x002fe2000f8e00ff */
[----:B------:R-:W-:Y:S01]  /*0480*/  MOV R5, UR5 ;  /* 0x0000000500057c02 */ /* 0x000fe20008000f00 */
[----:B------:R-:W-:Y:S01]  /*0490*/  IMAD.MOV.U32 R6, RZ, RZ, R16 ;  /* 0x000000ffff067224 */ /* 0x000fe200078e0010 */
[----:B------:R-:W-:Y:S01]  /*04a0*/  MOV R7, R17 ;  /* 0x0000001100077202 */ /* 0x000fe20000000f00 */
[----:B0-2---:R1:W-:Y:S06]  /*04b0*/  STL.64 [R1], R10 ;  /* 0x0000000a01007387 */ /* 0x0053ec0000100a00 */
[----:B------:R-:W-:-:S07]  /*04c0*/  LEPC R20, `(.L_x_4) ;  /* 0x000000001014794e */ /* 0x000fce0000000000 */
[----:B-1----:R-:W-:Y:S05]  /*04d0*/  CALL.ABS.NOINC R2 ;  /* 0x0000000002007343 */ /* 0x002fea0003c00000 */
.L_x_4:
[----:B------:R-:W-:Y:S05]  /*04e0*/  EXIT ;  /* 0x000000000000794d */ /* 0x000fea0003800000 */
.L_x_5:
[----:B------:R-:W-:-:S00]  /*04f0*/  BRA `(.L_x_5) ;  /* 0xfffffffc00fc7947 */ /* 0x000fc0000383ffff */
[----:B------:R-:W-:-:S00]  /*0500*/  NOP ;  /* 0x0000000000007918 */ /* 0x000fc00000000000 */
[----:B------:R-:W-:-:S00]  /*0510*/  NOP ;  /* 0x0000000000007918 */ /* 0x000fc00000000000 */
[----:B------:R-:W-:-:S00]  /*0520*/  NOP ;  /* 0x0000000000007918 */ /* 0x000fc00000000000 */
[----:B------:R-:W-:-:S00]  /*0530*/  NOP ;  /* 0x0000000000007918 */ /* 0x000fc00000000000 */
[----:B------:R-:W-:-:S00]  /*0540*/  NOP ;  /* 0x0000000000007918 */ /* 0x000fc00000000000 */
[----:B------:R-:W-:-:S00]  /*0550*/  NOP ;  /* 0x0000000000007918 */ /* 0x000fc00000000000 */
[----:B------:R-:W-:-:S00]  /*0560*/  NOP ;  /* 0x0000000000007918 */ /* 0x000fc00000000000 */
[----:B------:R-:W-:-:S00]  /*0570*/  NOP ;  /* 0x0000000000007918 */ /* 0x000fc00000000000 */
.L_x_6:


//--------------------- .nv.global.init           --------------------------
	.section	.nv.global.init,"aw",@progbits
.nv.global.init:
	.type		$str,@object
	.size		$str,(.L_0 - $str)
$str:
        /*0000*/ 	.byte	0x6f, 0x62, 0x6a, 0x65, 0x63, 0x74, 0x3a, 0x20, 0x25, 0x64, 0x2c, 0x20, 0x69, 0x64, 0x3a, 0x20
        /*0010*/ 	.byte	0x25, 0x64, 0x0a, 0x00
.L_0:


//--------------------- .nv.shared.reserved.0     --------------------------
	.section	.nv.shared.reserved.0,"aw",@nobits
	.weak		__nv_reservedSMEM_offset_0_alias
	.size		__nv_reservedSMEM_offset_0_alias, 0, 64
	.other		__nv_reservedSMEM_offset_0_alias,@"STO_CUDA_RESERVED_SHARED STV_DEFAULT"
__nv_reservedSMEM_offset_0_alias:
	.zero		0
	.zero		64


//--------------------- .nv.constant0._Z11test_kernelP9CopyClass --------------------------
	.section	.nv.constant0._Z11test_kernelP9CopyClass,"a",@progbits
	.sectionflags	@""
	.align	4
.nv.constant0._Z11test_kernelP9CopyClass:
	.zero		904


//--------------------- SYMBOLS --------------------------

	.type		.nv.reservedSmem.offset0,@object
	.size		.nv.reservedSmem.offset0,0x4
	.type		vprintf,@function
